	.headerflags	@"EF_CUDA_TEXMODE_UNIFIED EF_CUDA_64BIT_ADDRESS EF_CUDA_ACCELERATORS EF_CUDA_SM90 EF_CUDA_VIRTUAL_SM(EF_CUDA_SM90)"
	.elftype	@"ET_EXEC"


//--------------------- .nv.info                  --------------------------
	.section	.nv.info,"",@"SHT_CUDA_INFO"
	.align	4


	//----- nvinfo : EIATTR_REGCOUNT
	.align		4
        /*0000*/ 	.byte	0x04, 0x2f
        /*0002*/ 	.short	(.L_3 - .L_2)
	.align		4
.L_2:
        /*0004*/ 	.word	index@(triton_poi_fused__native_batch_norm_legit_no_training_add_1)
        /*0008*/ 	.word	0x0000001a


	//----- nvinfo : EIATTR_MIN_STACK_SIZE
	.align		4
.L_3:
        /*000c*/ 	.byte	0x04, 0x12
        /*000e*/ 	.short	(.L_5 - .L_4)
	.align		4
.L_4:
        /*0010*/ 	.word	index@(triton_poi_fused__native_batch_norm_legit_no_training_add_1)
        /*0014*/ 	.word	0x00000000


	//----- nvinfo : EIATTR_FRAME_SIZE
	.align		4
.L_5:
        /*0018*/ 	.byte	0x04, 0x11
        /*001a*/ 	.short	(.L_7 - .L_6)
	.align		4
.L_6:
        /*001c*/ 	.word	index@(triton_poi_fused__native_batch_norm_legit_no_training_add_1)
        /*0020*/ 	.word	0x00000000


	//----- nvinfo : EIATTR_MIN_STACK_SIZE
	.align		4
.L_7:
        /*0024*/ 	.byte	0x04, 0x12
        /*0026*/ 	.short	(.L_9 - .L_8)
	.align		4
.L_8:
        /*0028*/ 	.word	index@(triton_poi_fused__native_batch_norm_legit_no_training_add_1)
        /*002c*/ 	.word	0x00000000
.L_9:


//--------------------- .nv.info.triton_poi_fused__native_batch_norm_legit_no_training_add_1 --------------------------
	.section	.nv.info.triton_poi_fused__native_batch_norm_legit_no_training_add_1,"",@"SHT_CUDA_INFO"
	.sectionflags	@""
	.align	4


	//----- nvinfo : EIATTR_CUDA_API_VERSION
	.align		4
        /*0000*/ 	.byte	0x04, 0x37
        /*0002*/ 	.short	(.L_11 - .L_10)
.L_10:
        /*0004*/ 	.word	0x0000007c


	//----- nvinfo : EIATTR_KPARAM_INFO
	.align		4
.L_11:
        /*0008*/ 	.byte	0x04, 0x17
        /*000a*/ 	.short	(.L_13 - .L_12)
.L_12:
        /*000c*/ 	.word	0x00000000
        /*0010*/ 	.short	0x0007
        /*0012*/ 	.short	0x0038
        /*0014*/ 	.byte	0x00, 0xf0, 0x11, 0x00


	//----- nvinfo : EIATTR_KPARAM_INFO
	.align		4
.L_13:
        /*0018*/ 	.byte	0x04, 0x17
        /*001a*/ 	.short	(.L_15 - .L_14)
.L_14:
        /*001c*/ 	.word	0x00000000
        /*0020*/ 	.short	0x0006
        /*0022*/ 	.short	0x0030
        /*0024*/ 	.byte	0x00, 0xf4, 0x21, 0x00


	//----- nvinfo : EIATTR_KPARAM_INFO
	.align		4
.L_15:
        /*0028*/ 	.byte	0x04, 0x17
        /*002a*/ 	.short	(.L_17 - .L_16)
.L_16:
        /*002c*/ 	.word	0x00000000
        /*0030*/ 	.short	0x0005
        /*0032*/ 	.short	0x0028
        /*0034*/ 	.byte	0x00, 0xf4, 0x21, 0x00


	//----- nvinfo : EIATTR_KPARAM_INFO
	.align		4
.L_17:
        /*0038*/ 	.byte	0x04, 0x17
        /*003a*/ 	.short	(.L_19 - .L_18)
.L_18:
        /*003c*/ 	.word	0x00000000
        /*0040*/ 	.short	0x0004
        /*0042*/ 	.short	0x0020
        /*0044*/ 	.byte	0x00, 0xf4, 0x21, 0x00


	//----- nvinfo : EIATTR_KPARAM_INFO
	.align		4
.L_19:
        /*0048*/ 	.byte	0x04, 0x17
        /*004a*/ 	.short	(.L_21 - .L_20)
.L_20:
        /*004c*/ 	.word	0x00000000
        /*0050*/ 	.short	0x0003
        /*0052*/ 	.short	0x0018
        /*0054*/ 	.byte	0x00, 0xf4, 0x21, 0x00


	//----- nvinfo : EIATTR_KPARAM_INFO
	.align		4
.L_21:
        /*0058*/ 	.byte	0x04, 0x17
        /*005a*/ 	.short	(.L_23 - .L_22)
.L_22:
        /*005c*/ 	.word	0x00000000
        /*0060*/ 	.short	0x0002
        /*0062*/ 	.short	0x0010
        /*0064*/ 	.byte	0x00, 0xf4, 0x21, 0x00


	//----- nvinfo : EIATTR_KPARAM_INFO
	.align		4
.L_23:
        /*0068*/ 	.byte	0x04, 0x17
        /*006a*/ 	.short	(.L_25 - .L_24)
.L_24:
        /*006c*/ 	.word	0x00000000
        /*0070*/ 	.short	0x0001
        /*0072*/ 	.short	0x0008
        /*0074*/ 	.byte	0x00, 0xf4, 0x21, 0x00


	//----- nvinfo : EIATTR_KPARAM_INFO
	.align		4
.L_25:
        /*0078*/ 	.byte	0x04, 0x17
        /*007a*/ 	.short	(.L_27 - .L_26)
.L_26:
        /*007c*/ 	.word	0x00000000
        /*0080*/ 	.short	0x0000
        /*0082*/ 	.short	0x0000
        /*0084*/ 	.byte	0x00, 0xf4, 0x21, 0x00


	//----- nvinfo : EIATTR_SPARSE_MMA_MASK
	.align		4
.L_27:
        /*0088*/ 	.byte	0x03, 0x50
        /*008a*/ 	.short	0x0000


	//----- nvinfo : EIATTR_MAXREG_COUNT
	.align		4
        /*008c*/ 	.byte	0x03, 0x1b
        /*008e*/ 	.short	0x00ff


	//----- nvinfo : EIATTR_EXIT_INSTR_OFFSETS
	.align		4
        /*0090*/ 	.byte	0x04, 0x1c
        /*0092*/ 	.short	(.L_29 - .L_28)


	//   ....[0]....
.L_28:
        /*0094*/ 	.word	0x000004b0


	//   ....[1]....
        /*0098*/ 	.word	0x000004d0


	//----- nvinfo : EIATTR_REQNTID
	.align		4
.L_29:
        /*009c*/ 	.byte	0x04, 0x10
        /*009e*/ 	.short	(.L_31 - .L_30)
.L_30:
        /*00a0*/ 	.word	0x00000080
        /*00a4*/ 	.word	0x00000001
        /*00a8*/ 	.word	0x00000001


	//----- nvinfo : EIATTR_CBANK_PARAM_SIZE
	.align		4
.L_31:
        /*00ac*/ 	.byte	0x03, 0x19
        /*00ae*/ 	.short	0x003c


	//----- nvinfo : EIATTR_PARAM_CBANK
	.align		4
        /*00b0*/ 	.byte	0x04, 0x0a
        /*00b2*/ 	.short	(.L_33 - .L_32)
	.align		4
.L_32:
        /*00b4*/ 	.word	index@(.nv.constant0.triton_poi_fused__native_batch_norm_legit_no_training_add_1)
        /*00b8*/ 	.short	0x0210
        /*00ba*/ 	.short	0x003c


	//----- nvinfo : EIATTR_SW_WAR
	.align		4
.L_33:
        /*00bc*/ 	.byte	0x04, 0x36
        /*00be*/ 	.short	(.L_35 - .L_34)
.L_34:
        /*00c0*/ 	.word	0x00000008
.L_35:


//--------------------- .nv.callgraph             --------------------------
	.section	.nv.callgraph,"",@"SHT_CUDA_CALLGRAPH"
	.align	4
	.sectionentsize	8
	.align		4
        /*0000*/ 	.word	0x00000000
	.align		4
        /*0004*/ 	.word	0xffffffff
	.align		4
        /*0008*/ 	.word	0x00000000
	.align		4
        /*000c*/ 	.word	0xfffffffe
	.align		4
        /*0010*/ 	.word	0x00000000
	.align		4
        /*0014*/ 	.word	0xfffffffd
	.align		4
        /*0018*/ 	.word	0x00000000
	.align		4
        /*001c*/ 	.word	0xfffffffc


//--------------------- .nv.constant4             --------------------------
	.section	.nv.constant4,"a",@progbits
	.align	8
	.align		8
.nv.constant4:
        /*0000*/ 	.dword	_$_str
	.align		8
        /*0008*/ 	.dword	_$_str_$_2


//--------------------- .text.triton_poi_fused__native_batch_norm_legit_no_training_add_1 --------------------------
	.section	.text.triton_poi_fused__native_batch_norm_legit_no_training_add_1,"ax",@progbits
	.align	128
        .global         triton_poi_fused__native_batch_norm_legit_no_training_add_1
        .type           triton_poi_fused__native_batch_norm_legit_no_training_add_1,@function
        .size           triton_poi_fused__native_batch_norm_legit_no_training_add_1,(.L_x_1 - triton_poi_fused__native_batch_norm_legit_no_training_add_1)
        .other          triton_poi_fused__native_batch_norm_legit_no_training_add_1,@"STO_CUDA_ENTRY STV_DEFAULT"
triton_poi_fused__native_batch_norm_legit_no_training_add_1:
.text.triton_poi_fused__native_batch_norm_legit_no_training_add_1:
[----:B------:R-:W0:Y:S01]  /*0000*/  LDC R1, c[0x0][0x28] ;  /* 0x00000a00ff017b82 */ /* 0x000e220000000800 */
[----:B------:R-:W1:Y:S07]  /*0010*/  S2R R0, SR_TID.X ;  /* 0x0000000000007919 */ /* 0x000e6e0000002100 */
[----:B------:R-:W2:Y:S01]  /*0020*/  LDC.64 R12, c[0x0][0x220] ;  /* 0x00008800ff0c7b82 */ /* 0x000ea20000000a00 */
[----:B------:R-:W-:Y:S01]  /*0030*/  CS2R R16, SRZ ;  /* 0x0000000000107805 */ /* 0x000fe2000001ff00 */
[----:B------:R-:W-:Y:S01]  /*0040*/  ULDC.64 UR4, c[0x0][0x208] ;  /* 0x0000820000047ab9 */ /* 0x000fe20000000a00 */
[----:B------:R-:W3:Y:S05]  /*0050*/  S2R R7, SR_CTAID.X ;  /* 0x0000000000077919 */ /* 0x000eea0000002500 */
[----:B------:R-:W4:Y:S08]  /*0060*/  LDC.64 R8, c[0x0][0x210] ;  /* 0x00008400ff087b82 */ /* 0x000f300000000a00 */
[----:B------:R-:W5:Y:S08]  /*0070*/  LDC.64 R22, c[0x0][0x218] ;  /* 0x00008600ff167b82 */ /* 0x000f700000000a00 */
[----:B------:R-:W4:Y:S01]  /*0080*/  LDC.64 R18, c[0x0][0x228] ;  /* 0x00008a00ff127b82 */ /* 0x000f220000000a00 */
[----:B-1----:R-:W-:-:S07]  /*0090*/  SHF.L.U32 R0, R0, 0x1, RZ ;  /* 0x0000000100007819 */ /* 0x002fce00000006ff */
[----:B------:R-:W1:Y:S01]  /*00a0*/  LDC.64 R10, c[0x0][0x230] ;  /* 0x00008c00ff0a7b82 */ /* 0x000e620000000a00 */
[----:B---3--:R-:W-:Y:S02]  /*00b0*/  SHF.R.S32.HI R2, RZ, 0x17, R7 ;  /* 0x00000017ff027819 */ /* 0x008fe40000011407 */
[----:B------:R-:W-:Y:S02]  /*00c0*/  LOP3.LUT R0, R0, 0xfe, RZ, 0xc0, !PT ;  /* 0x000000fe00007812 */ /* 0x000fe400078ec0ff */
[----:B------:R-:W-:Y:S02]  /*00d0*/  SGXT R2, R2, 0x1 ;  /* 0x000000010202781a */ /* 0x000fe40000000200 */
[----:B------:R-:W-:-:S04]  /*00e0*/  LEA R7, R7, R0, 0x8 ;  /* 0x0000000007077211 */ /* 0x000fc800078e40ff */
[----:B------:R-:W-:Y:S02]  /*00f0*/  LEA.HI R2, R2, R7, RZ, 0x4 ;  /* 0x0000000702027211 */ /* 0x000fe400078f20ff */
[----:B------:R-:W-:Y:S02]  /*0100*/  ISETP.GE.AND P4, PT, R7, 0x100, PT ;  /* 0x000001000700780c */ /* 0x000fe40003f86270 */
[----:B------:R-:W-:-:S04]  /*0110*/  SHF.R.S32.HI R2, RZ, 0x4, R2 ;  /* 0x00000004ff027819 */ /* 0x000fc80000011402 */
[----:B------:R-:W-:-:S04]  /*0120*/  LEA.HI R0, R2, R2, RZ, 0x2 ;  /* 0x0000000202007211 */ /* 0x000fc800078f10ff */
[----:B------:R-:W-:Y:S01]  /*0130*/  LOP3.LUT R21, R0, 0xfffffffc, RZ, 0xc0, !PT ;  /* 0xfffffffc00157812 */ /* 0x000fe200078ec0ff */
[----:B------:R-:W-:-:S03]  /*0140*/  HFMA2.MMA R0, -RZ, RZ, 0, 0 ;  /* 0x00000000ff007435 */ /* 0x000fc600000001ff */
[----:B------:R-:W-:Y:S02]  /*0150*/  IADD3 R21, R2, -R21, RZ ;  /* 0x8000001502157210 */ /* 0x000fe40007ffe0ff */
[----:B------:R-:W3:Y:S03]  /*0160*/  LDC.64 R2, c[0x0][0x238] ;  /* 0x00008e00ff027b82 */ /* 0x000ee60000000a00 */
[----:B--2---:R-:W-:-:S05]  /*0170*/  IMAD.WIDE R12, R21, 0x4, R12 ;  /* 0x00000004150c7825 */ /* 0x004fca00078e020c */
[----:B------:R-:W2:Y:S04]  /*0180*/  @!P4 LDG.E.EL R0, desc[UR4][R12.64] ;  /* 0x000000040c00c981 */ /* 0x000ea8000c2e1900 */
[----:B------:R5:W2:Y:S01]  /*0190*/  @!P4 LDG.E.EL R16, desc[UR4][R12.64] ;  /* 0x000000040c10c981 */ /* 0x000aa2000c2e1900 */
[----:B------:R-:W-:Y:S02]  /*01a0*/  CS2R R14, SRZ ;  /* 0x00000000000e7805 */ /* 0x000fe4000001ff00 */
[----:B------:R-:W-:Y:S02]  /*01b0*/  MOV R6, RZ ;  /* 0x000000ff00067202 */ /* 0x000fe40000000f00 */
[----:B------:R-:W-:Y:S01]  /*01c0*/  CS2R R4, SRZ ;  /* 0x0000000000047805 */ /* 0x000fe2000001ff00 */
[----:B----4-:R-:W-:-:S05]  /*01d0*/  IMAD.WIDE R8, R7, 0x4, R8 ;  /* 0x0000000407087825 */ /* 0x010fca00078e0208 */
[----:B------:R-:W4:Y:S01]  /*01e0*/  @!P4 LDG.E.64 R4, desc[UR4][R8.64] ;  /* 0x000000040804c981 */ /* 0x000f22000c1e1b00 */
[----:B-----5:R-:W-:-:S04]  /*01f0*/  IMAD.WIDE R12, R21, 0x4, R22 ;  /* 0x00000004150c7825 */ /* 0x020fc800078e0216 */
[----:B0-----:R-:W-:Y:S01]  /*0200*/  IMAD.WIDE R22, R21, 0x4, R18 ;  /* 0x0000000415167825 */ /* 0x001fe200078e0212 */
[----:B------:R-:W4:Y:S01]  /*0210*/  @!P4 LDG.E.EL R15, desc[UR4][R12.64] ;  /* 0x000000040c0fc981 */ /* 0x000f22000c2e1900 */
[----:B------:R-:W-:-:S03]  /*0220*/  CS2R R18, SRZ ;  /* 0x0000000000127805 */ /* 0x000fc6000001ff00 */
[----:B------:R-:W5:Y:S01]  /*0230*/  @!P4 LDG.E.EL R6, desc[UR4][R12.64] ;  /* 0x000000040c06c981 */ /* 0x000f62000c2e1900 */
[----:B-1----:R-:W-:Y:S01]  /*0240*/  IMAD.WIDE R20, R21, 0x4, R10 ;  /* 0x0000000415147825 */ /* 0x002fe200078e020a */
[----:B------:R-:W-:Y:S02]  /*0250*/  CS2R R10, SRZ ;  /* 0x00000000000a7805 */ /* 0x000fe4000001ff00 */
[----:B------:R-:W4:Y:S01]  /*0260*/  @!P4 LDG.E.EL R14, desc[UR4][R22.64] ;  /* 0x00000004160ec981 */ /* 0x000f22000c2e1900 */
[----:B---3--:R-:W-:-:S03]  /*0270*/  IMAD.WIDE R2, R7, 0x4, R2 ;  /* 0x0000000407027825 */ /* 0x008fc600078e0202 */
[----:B------:R-:W3:Y:S04]  /*0280*/  @!P4 LDG.E.EL R17, desc[UR4][R22.64] ;  /* 0x000000041611c981 */ /* 0x000ee8000c2e1900 */
[----:B------:R-:W3:Y:S04]  /*0290*/  @!P4 LDG.E.EL R19, desc[UR4][R20.64] ;  /* 0x000000041413c981 */ /* 0x000ee8000c2e1900 */
[----:B------:R-:W3:Y:S04]  /*02a0*/  @!P4 LDG.E.EL R18, desc[UR4][R20.64] ;  /* 0x000000041412c981 */ /* 0x000ee8000c2e1900 */
[----:B------:R0:W3:Y:S02]  /*02b0*/  @!P4 LDG.E.64 R10, desc[UR4][R2.64] ;  /* 0x00000004020ac981 */ /* 0x0000e4000c1e1b00 */
[----:B0-----:R-:W0:Y:S02]  /*02c0*/  LDC.64 R2, c[0x0][0x240] ;  /* 0x00009000ff027b82 */ /* 0x001e240000000a00 */
[----:B0-----:R-:W-:-:S04]  /*02d0*/  IMAD.WIDE R2, R7, 0x4, R2 ;  /* 0x0000000407027825 */ /* 0x001fc800078e0202 */
[----:B--2---:R-:W-:Y:S01]  /*02e0*/  FADD R0, R0, 9.9999997473787516356e-06 ;  /* 0x3727c5ac00007421 */ /* 0x004fe20000000000 */
[----:B------:R-:W-:-:S03]  /*02f0*/  FADD R16, R16, 9.9999997473787516356e-06 ;  /* 0x3727c5ac10107421 */ /* 0x000fc60000000000 */
[----:B------:R-:W0:Y:S08]  /*0300*/  MUFU.SQRT R8, R0 ;  /* 0x0000000000087308 */ /* 0x000e300000002000 */
[----:B------:R-:W1:Y:S01]  /*0310*/  MUFU.SQRT R9, R16 ;  /* 0x0000001000097308 */ /* 0x000e620000002000 */
[C---:B0-----:R-:W-:Y:S02]  /*0320*/  FSETP.GT.AND P0, PT, R8.reuse, 8.50705917302346158658e+37, PT ;  /* 0x7e8000000800780b */ /* 0x041fe40003f04000 */
[----:B------:R-:W-:-:S02]  /*0330*/  FSETP.GEU.AND P2, PT, R8, 1.175494350822287508e-38, PT ;  /* 0x008000000800780b */ /* 0x000fc40003f4e000 */
[C---:B-1----:R-:W-:Y:S02]  /*0340*/  FSETP.GT.AND P1, PT, R9.reuse, 8.50705917302346158658e+37, PT ;  /* 0x7e8000000900780b */ /* 0x042fe40003f24000 */
[----:B------:R-:W-:-:S07]  /*0350*/  FSETP.GEU.AND P3, PT, R9, 1.175494350822287508e-38, PT ;  /* 0x008000000900780b */ /* 0x000fce0003f6e000 */
[----:B------:R-:W-:Y:S01]  /*0360*/  @P0 FMUL R8, R8, 0.25 ;  /* 0x3e80000008080820 */ /* 0x000fe20000400000 */
[----:B------:R-:W-:-:S03]  /*0370*/  HFMA2.MMA R0, -RZ, RZ, 1.625, 0 ;  /* 0x3e800000ff007435 */ /* 0x000fc600000001ff */
[----:B------:R-:W-:Y:S01]  /*0380*/  @!P2 FMUL R8, R8, 16777216 ;  /* 0x4b8000000808a820 */ /* 0x000fe20000400000 */
[----:B------:R-:W-:-:S04]  /*0390*/  @P1 FMUL R9, R9, 0.25 ;  /* 0x3e80000009091820 */ /* 0x000fc80000400000 */
[----:B------:R-:W-:Y:S01]  /*03a0*/  @!P3 FMUL R9, R9, 16777216 ;  /* 0x4b8000000909b820 */ /* 0x000fe20000400000 */
[----:B------:R-:W0:Y:S01]  /*03b0*/  MUFU.RCP R8, R8 ;  /* 0x0000000800087308 */ /* 0x000e220000001000 */
[----:B------:R-:W-:-:S07]  /*03c0*/  FSEL R13, R0, 1, P0 ;  /* 0x3f800000000d7808 */ /* 0x000fce0000000000 */
[----:B------:R-:W1:Y:S01]  /*03d0*/  MUFU.RCP R9, R9 ;  /* 0x0000000900097308 */ /* 0x000e620000001000 */
[----:B------:R-:W-:Y:S01]  /*03e0*/  FSEL R0, R0, 1, P1 ;  /* 0x3f80000000007808 */ /* 0x000fe20000800000 */
[----:B------:R-:W-:-:S04]  /*03f0*/  @!P2 FMUL R13, R13, 16777216 ;  /* 0x4b8000000d0da820 */ /* 0x000fc80000400000 */
[----:B------:R-:W-:Y:S01]  /*0400*/  @!P3 FMUL R0, R0, 16777216 ;  /* 0x4b8000000000b820 */ /* 0x000fe20000400000 */
[----:B----4-:R-:W-:Y:S01]  /*0410*/  FADD R4, -R15, R4 ;  /* 0x000000040f047221 */ /* 0x010fe20000000100 */
[----:B-----5:R-:W-:Y:S01]  /*0420*/  FADD R5, -R6, R5 ;  /* 0x0000000506057221 */ /* 0x020fe20000000100 */
[----:B0-----:R-:W-:Y:S01]  /*0430*/  FMUL R13, R8, R13 ;  /* 0x0000000d080d7220 */ /* 0x001fe20000400000 */
[----:B-1----:R-:W-:-:S03]  /*0440*/  FMUL R0, R9, R0 ;  /* 0x0000000009007220 */ /* 0x002fc60000400000 */
[----:B------:R-:W-:Y:S01]  /*0450*/  FMUL R4, R4, R13 ;  /* 0x0000000d04047220 */ /* 0x000fe20000400000 */
[----:B------:R-:W-:-:S03]  /*0460*/  FMUL R5, R5, R0 ;  /* 0x0000000005057220 */ /* 0x000fc60000400000 */
[----:B---3--:R-:W-:Y:S01]  /*0470*/  FFMA R19, R4, R14, R19 ;  /* 0x0000000e04137223 */ /* 0x008fe20000000013 */
[----:B------:R-:W-:-:S03]  /*0480*/  FFMA R18, R5, R17, R18 ;  /* 0x0000001105127223 */ /* 0x000fc60000000012 */
[----:B------:R-:W-:Y:S01]  /*0490*/  FADD R10, R19, R10 ;  /* 0x0000000a130a7221 */ /* 0x000fe20000000000 */
[----:B------:R-:W-:Y:S01]  /*04a0*/  FADD R11, R18, R11 ;  /* 0x0000000b120b7221 */ /* 0x000fe20000000000 */
[----:B------:R-:W-:Y:S06]  /*04b0*/  @P4 EXIT ;  /* 0x000000000000494d */ /* 0x000fec0003800000 */
[----:B------:R-:W-:Y:S01]  /*04c0*/  STG.E.64 desc[UR4][R2.64], R10 ;  /* 0x0000000a02007986 */ /* 0x000fe2000c101b04 */
[----:B------:R-:W-:Y:S05]  /*04d0*/  EXIT ;  /* 0x000000000000794d */ /* 0x000fea0003800000 */
.L_x_0:
[----:B------:R-:W-:-:S00]  /*04e0*/  BRA `(.L_x_0) ;  /* 0xfffffffc00fc7947 */ /* 0x000fc0000383ffff */
[----:B------:R-:W-:-:S00]  /*04f0*/  NOP ;  /* 0x0000000000007918 */ /* 0x000fc00000000000 */
        /* <DEDUP_REMOVED lines=8> */
.L_x_1:


//--------------------- .nv.global.init           --------------------------
	.section	.nv.global.init,"aw",@progbits
.nv.global.init:
	.type		_$_str,@object
	.size		_$_str,(_$_str_$_2 - _$_str)
_$_str:
        /*0000*/ 	.byte	0x5f, 0x5f, 0x43, 0x55, 0x44, 0x41, 0x5f, 0x46, 0x54, 0x5a, 0x00
	.type		_$_str_$_2,@object
	.size		_$_str_$_2,(.L_1 - _$_str_$_2)
_$_str_$_2:
        /*000b*/ 	.byte	0x5f, 0x5f, 0x43, 0x55, 0x44, 0x41, 0x5f, 0x50, 0x52, 0x45, 0x43, 0x5f, 0x53, 0x51, 0x52, 0x54
        /*001b*/ 	.byte	0x00
.L_1:


//--------------------- .nv.constant0.triton_poi_fused__native_batch_norm_legit_no_training_add_1 --------------------------
	.section	.nv.constant0.triton_poi_fused__native_batch_norm_legit_no_training_add_1,"a",@progbits
	.sectionflags	@""
	.align	4
.nv.constant0.triton_poi_fused__native_batch_norm_legit_no_training_add_1:
	.zero		588
